//
// Generated by NVIDIA NVVM Compiler
//
// Compiler Build ID: CL-36424714
// Cuda compilation tools, release 13.0, V13.0.88
// Based on NVVM 20.0.0
//

.version 9.0
.target sm_100
.address_size 64

	// .globl	_Z8mykernelPi

.visible .entry _Z8mykernelPi(
	.param .u64 .ptr .align 1 _Z8mykernelPi_param_0
)
{
	.reg .b32 	%r<5>;
	.reg .b64 	%rd<5>;

	ld.param.u64 	%rd1, [_Z8mykernelPi_param_0];
	cvta.to.global.u64 	%rd2, %rd1;
	mov.u32 	%r1, %ctaid.x;
	mov.u32 	%r2, %ntid.x;
	mov.u32 	%r3, %tid.x;
	mad.lo.s32 	%r4, %r1, %r2, %r3;
	mul.wide.s32 	%rd3, %r4, 4;
	add.s64 	%rd4, %rd2, %rd3;
	st.global.u32 	[%rd4], %r3;
	ret;

}


// ===== COMPILED SASS (sm_100) =====

	.target	sm_100

	.elftype	@"ET_EXEC"


//--------------------- .note.nv.tkinfo           --------------------------
	.section	.note.nv.tkinfo,"",@"SHT_NOTE"
	.sectionflags	@"SHF_NOTE_NV_TKINFO"
	.tkinfo
        /*0018*/ 	.word	0x00000002
        /*0030*/ 	.string	""
        /*0030*/ 	.string	"ptxas"
        /*0030*/ 	.string	"Cuda compilation tools, release 13.0, V13.0.88"
        /*0030*/ 	.string	"Build cuda_13.0.r13.0/compiler.36424714_0"
        /*0030*/ 	.string	"-arch sm_100 -m 64 "



//--------------------- .note.nv.cuinfo           --------------------------
	.section	.note.nv.cuinfo,"",@"SHT_NOTE"
	.sectionflags	@"SHF_NOTE_NV_CUINFO"
        /*0018*/ 	.short	0x0002
        /*001a*/ 	.short	0x0064
        /*001c*/ 	.short	0x0082
	.zero		2


//--------------------- .nv.info                  --------------------------
	.section	.nv.info,"",@"SHT_CUDA_INFO"
	.align	4


	//----- nvinfo : EIATTR_REGCOUNT
	.align		4
        /*0000*/ 	.byte	0x04, 0x2f
        /*0002*/ 	.short	(.L_1 - .L_0)
	.align		4
.L_0:
        /*0004*/ 	.word	index@(_Z8mykernelPi)
        /*0008*/ 	.word	0x00000008


	//----- nvinfo : EIATTR_FRAME_SIZE
	.align		4
.L_1:
        /*000c*/ 	.byte	0x04, 0x11
        /*000e*/ 	.short	(.L_3 - .L_2)
	.align		4
.L_2:
        /*0010*/ 	.word	index@(_Z8mykernelPi)
        /*0014*/ 	.word	0x00000000


	//----- nvinfo : EIATTR_MIN_STACK_SIZE
	.align		4
.L_3:
        /*0018*/ 	.byte	0x04, 0x12
        /*001a*/ 	.short	(.L_5 - .L_4)
	.align		4
.L_4:
        /*001c*/ 	.word	index@(_Z8mykernelPi)
        /*0020*/ 	.word	0x00000000
.L_5:


//--------------------- .nv.compat                --------------------------
	.section	.nv.compat,"",@"SHT_CUDA_COMPAT_INFO"
	.align	4
        /*0000*/ 	.byte	0x02, 0x09, 0x00, 0x00, 0x02, 0x02, 0x01, 0x00, 0x02, 0x05, 0x05, 0x00, 0x03, 0x07, 0x01, 0x01
        /*0010*/ 	.byte	0x02, 0x03, 0x00, 0x00, 0x02, 0x06, 0x01, 0x00, 0x04, 0x0b, 0x08, 0x00, 0x09, 0x00, 0x00, 0x00
        /*0020*/ 	.byte	0x00, 0x00, 0x00, 0x00


//--------------------- .nv.info._Z8mykernelPi    --------------------------
	.section	.nv.info._Z8mykernelPi,"",@"SHT_CUDA_INFO"
	.sectionflags	@""
	.align	4


	//----- nvinfo : EIATTR_CUDA_API_VERSION
	.align		4
        /*0000*/ 	.byte	0x04, 0x37
        /*0002*/ 	.short	(.L_7 - .L_6)
.L_6:
        /*0004*/ 	.word	0x00000082


	//----- nvinfo : EIATTR_KPARAM_INFO
	.align		4
.L_7:
        /*0008*/ 	.byte	0x04, 0x17
        /*000a*/ 	.short	(.L_9 - .L_8)
.L_8:
        /*000c*/ 	.word	0x00000000
        /*0010*/ 	.short	0x0000
        /*0012*/ 	.short	0x0000
        /*0014*/ 	.byte	0x00, 0xf5, 0x21, 0x00


	//----- nvinfo : EIATTR_SPARSE_MMA_MASK
	.align		4
.L_9:
        /*0018*/ 	.byte	0x03, 0x50
        /*001a*/ 	.short	0x0000


	//----- nvinfo : EIATTR_MAXREG_COUNT
	.align		4
        /*001c*/ 	.byte	0x03, 0x1b
        /*001e*/ 	.short	0x00ff


	//----- nvinfo : EIATTR_MERCURY_ISA_VERSION
	.align		4
        /*0020*/ 	.byte	0x03, 0x5f
        /*0022*/ 	.short	0x0101


	//----- nvinfo : EIATTR_VRC_CTA_INIT_COUNT
	.align		4
        /*0024*/ 	.byte	0x02, 0x4a
	.zero		1
	.zero		1


	//----- nvinfo : EIATTR_EXIT_INSTR_OFFSETS
	.align		4
        /*0028*/ 	.byte	0x04, 0x1c
        /*002a*/ 	.short	(.L_11 - .L_10)


	//   ....[0]....
.L_10:
        /*002c*/ 	.word	0x00000090


	//----- nvinfo : EIATTR_CBANK_PARAM_SIZE
	.align		4
.L_11:
        /*0030*/ 	.byte	0x03, 0x19
        /*0032*/ 	.short	0x0008


	//----- nvinfo : EIATTR_PARAM_CBANK
	.align		4
        /*0034*/ 	.byte	0x04, 0x0a
        /*0036*/ 	.short	(.L_13 - .L_12)
	.align		4
.L_12:
        /*0038*/ 	.word	index@(.nv.constant0._Z8mykernelPi)
        /*003c*/ 	.short	0x0380
        /*003e*/ 	.short	0x0008


	//----- nvinfo : EIATTR_SW_WAR
	.align		4
.L_13:
        /*0040*/ 	.byte	0x04, 0x36
        /*0042*/ 	.short	(.L_15 - .L_14)
.L_14:
        /*0044*/ 	.word	0x00000008
.L_15:


//--------------------- .nv.callgraph             --------------------------
	.section	.nv.callgraph,"",@"SHT_CUDA_CALLGRAPH"
	.align	4
	.sectionentsize	8
	.align		4
        /*0000*/ 	.word	0x00000000
	.align		4
        /*0004*/ 	.word	0xffffffff
	.align		4
        /*0008*/ 	.word	0x00000000
	.align		4
        /*000c*/ 	.word	0xfffffffe
	.align		4
        /*0010*/ 	.word	0x00000000
	.align		4
        /*0014*/ 	.word	0xfffffffd
	.align		4
        /*0018*/ 	.word	0x00000000
	.align		4
        /*001c*/ 	.word	0xfffffffc


//--------------------- .text._Z8mykernelPi       --------------------------
	.section	.text._Z8mykernelPi,"ax",@progbits
	.align	128
        .global         _Z8mykernelPi
        .type           _Z8mykernelPi,@function
        .size           _Z8mykernelPi,(.L_x_1 - _Z8mykernelPi)
        .other          _Z8mykernelPi,@"STO_CUDA_ENTRY STV_DEFAULT"
_Z8mykernelPi:
.text._Z8mykernelPi:
[----:B------:R-:W-:Y:S01]  /*0000*/  LDC R1, c[0x0][0x37c] ;  /* 0x0000df00ff017b82 */ /* 0x000fe20000000800 */
[----:B------:R-:W0:Y:S07]  /*0010*/  S2R R0, SR_TID.X ;  /* 0x0000000000007919 */ /* 0x000e2e0000002100 */
[----:B------:R-:W0:Y:S01]  /*0020*/  S2UR UR6, SR_CTAID.X ;  /* 0x00000000000679c3 */ /* 0x000e220000002500 */
[----:B------:R-:W1:Y:S07]  /*0030*/  LDCU.64 UR4, c[0x0][0x358] ;  /* 0x00006b00ff0477ac */ /* 0x000e6e0008000a00 */
[----:B------:R-:W0:Y:S08]  /*0040*/  LDC R5, c[0x0][0x360] ;  /* 0x0000d800ff057b82 */ /* 0x000e300000000800 */
[----:B------:R-:W2:Y:S01]  /*0050*/  LDC.64 R2, c[0x0][0x380] ;  /* 0x0000e000ff027b82 */ /* 0x000ea20000000a00 */
[----:B0-----:R-:W-:-:S04]  /*0060*/  IMAD R5, R5, UR6, R0 ;  /* 0x0000000605057c24 */ /* 0x001fc8000f8e0200 */
[----:B--2---:R-:W-:-:S05]  /*0070*/  IMAD.WIDE R2, R5, 0x4, R2 ;  /* 0x0000000405027825 */ /* 0x004fca00078e0202 */
[----:B-1----:R-:W-:Y:S01]  /*0080*/  STG.E desc[UR4][R2.64], R0 ;  /* 0x0000000002007986 */ /* 0x002fe2000c101904 */
[----:B------:R-:W-:Y:S05]  /*0090*/  EXIT ;  /* 0x000000000000794d */ /* 0x000fea0003800000 */
.L_x_0:
[----:B------:R-:W-:-:S00]  /*00a0*/  BRA `(.L_x_0) ;  /* 0xfffffffc00fc7947 */ /* 0x000fc0000383ffff */
[----:B------:R-:W-:-:S00]  /*00b0*/  NOP ;  /* 0x0000000000007918 */ /* 0x000fc00000000000 */
        /* <DEDUP_REMOVED lines=12> */
.L_x_1:


//--------------------- .nv.shared.reserved.0     --------------------------
	.section	.nv.shared.reserved.0,"aw",@nobits
	.weak		__nv_reservedSMEM_offset_0_alias
	.size		__nv_reservedSMEM_offset_0_alias, 0, 64
	.other		__nv_reservedSMEM_offset_0_alias,@"STO_CUDA_RESERVED_SHARED STV_DEFAULT"
__nv_reservedSMEM_offset_0_alias:
	.zero		0
	.zero		64


//--------------------- .nv.constant0._Z8mykernelPi --------------------------
	.section	.nv.constant0._Z8mykernelPi,"a",@progbits
	.sectionflags	@""
	.align	4
.nv.constant0._Z8mykernelPi:
	.zero		904


//--------------------- SYMBOLS --------------------------

	.type		.nv.reservedSmem.offset0,@object
	.size		.nv.reservedSmem.offset0,0x4
